//
// Generated by NVIDIA NVVM Compiler
//
// Compiler Build ID: CL-36424714
// Cuda compilation tools, release 13.0, V13.0.88
// Based on NVVM 20.0.0
//

.version 9.0
.target sm_100
.address_size 64

	// .globl	_Z6squarePiii

.visible .entry _Z6squarePiii(
	.param .u64 .ptr .align 1 _Z6squarePiii_param_0,
	.param .u32 _Z6squarePiii_param_1,
	.param .u32 _Z6squarePiii_param_2
)
{
	.reg .pred 	%p<10>;
	.reg .b32 	%r<52>;
	.reg .b64 	%rd<15>;

	ld.param.u64 	%rd4, [_Z6squarePiii_param_0];
	ld.param.u32 	%r18, [_Z6squarePiii_param_1];
	ld.param.u32 	%r19, [_Z6squarePiii_param_2];
	cvta.to.global.u64 	%rd1, %rd4;
	mov.u32 	%r20, %tid.x;
	mov.u32 	%r1, %ntid.x;
	mov.u32 	%r21, %ctaid.x;
	mad.lo.s32 	%r49, %r1, %r21, %r20;
	mov.u32 	%r22, %tid.y;
	mov.u32 	%r23, %ntid.y;
	mov.u32 	%r24, %ctaid.y;
	mad.lo.s32 	%r3, %r23, %r24, %r22;
	mov.u32 	%r25, %nctaid.y;
	mul.lo.s32 	%r4, %r25, %r23;
	setp.ge.s32 	%p1, %r49, %r18;
	@%p1 bra 	$L__BB0_10;
	add.s32 	%r5, %r3, %r4;
	max.s32 	%r26, %r19, %r5;
	setp.lt.s32 	%p2, %r5, %r19;
	selp.u32 	%r27, 1, 0, %p2;
	add.s32 	%r28, %r5, %r27;
	sub.s32 	%r29, %r26, %r28;
	div.u32 	%r30, %r29, %r4;
	add.s32 	%r6, %r30, %r27;
	and.b32  	%r7, %r6, 3;
	add.s32 	%r8, %r5, %r4;
	add.s32 	%r9, %r8, %r4;
	mov.u32 	%r31, %nctaid.x;
	mul.lo.s32 	%r10, %r31, %r1;
$L__BB0_2:
	setp.ge.s32 	%p3, %r3, %r19;
	@%p3 bra 	$L__BB0_9;
	setp.eq.s32 	%p4, %r7, 3;
	mul.lo.s32 	%r12, %r49, %r19;
	mov.u32 	%r50, %r3;
	@%p4 bra 	$L__BB0_7;
	setp.eq.s32 	%p5, %r7, 0;
	add.s32 	%r32, %r3, %r12;
	mul.wide.s32 	%rd5, %r32, 4;
	add.s64 	%rd2, %rd1, %rd5;
	ld.global.u32 	%r33, [%rd2];
	mul.lo.s32 	%r34, %r33, %r33;
	st.global.u32 	[%rd2], %r34;
	mov.u32 	%r50, %r5;
	@%p5 bra 	$L__BB0_7;
	setp.eq.s32 	%p6, %r7, 1;
	shl.b32 	%r13, %r4, 2;
	cvt.u64.u32 	%rd6, %r13;
	add.s64 	%rd3, %rd2, %rd6;
	ld.global.u32 	%r35, [%rd3];
	mul.lo.s32 	%r36, %r35, %r35;
	st.global.u32 	[%rd3], %r36;
	mov.u32 	%r50, %r8;
	@%p6 bra 	$L__BB0_7;
	add.s64 	%rd8, %rd3, %rd6;
	ld.global.u32 	%r37, [%rd8];
	mul.lo.s32 	%r38, %r37, %r37;
	st.global.u32 	[%rd8], %r38;
	mov.u32 	%r50, %r9;
$L__BB0_7:
	setp.lt.u32 	%p7, %r6, 3;
	@%p7 bra 	$L__BB0_9;
$L__BB0_8:
	add.s32 	%r39, %r50, %r12;
	mul.wide.s32 	%rd9, %r39, 4;
	add.s64 	%rd10, %rd1, %rd9;
	ld.global.u32 	%r40, [%rd10];
	mul.lo.s32 	%r41, %r40, %r40;
	st.global.u32 	[%rd10], %r41;
	shl.b32 	%r42, %r4, 2;
	cvt.u64.u32 	%rd11, %r42;
	add.s64 	%rd12, %rd10, %rd11;
	ld.global.u32 	%r43, [%rd12];
	mul.lo.s32 	%r44, %r43, %r43;
	st.global.u32 	[%rd12], %r44;
	add.s64 	%rd13, %rd12, %rd11;
	ld.global.u32 	%r45, [%rd13];
	mul.lo.s32 	%r46, %r45, %r45;
	st.global.u32 	[%rd13], %r46;
	add.s64 	%rd14, %rd13, %rd11;
	ld.global.u32 	%r47, [%rd14];
	mul.lo.s32 	%r48, %r47, %r47;
	st.global.u32 	[%rd14], %r48;
	add.s32 	%r50, %r42, %r50;
	setp.lt.s32 	%p8, %r50, %r19;
	@%p8 bra 	$L__BB0_8;
$L__BB0_9:
	add.s32 	%r49, %r49, %r10;
	setp.lt.s32 	%p9, %r49, %r18;
	@%p9 bra 	$L__BB0_2;
$L__BB0_10:
	ret;

}


// ===== COMPILED SASS (sm_100) =====

	.target	sm_100

	.elftype	@"ET_EXEC"


//--------------------- .note.nv.tkinfo           --------------------------
	.section	.note.nv.tkinfo,"",@"SHT_NOTE"
	.sectionflags	@"SHF_NOTE_NV_TKINFO"
	.tkinfo
        /*0018*/ 	.word	0x00000002
        /*0030*/ 	.string	""
        /*0030*/ 	.string	"ptxas"
        /*0030*/ 	.string	"Cuda compilation tools, release 13.0, V13.0.88"
        /*0030*/ 	.string	"Build cuda_13.0.r13.0/compiler.36424714_0"
        /*0030*/ 	.string	"-arch sm_100 -m 64 "



//--------------------- .note.nv.cuinfo           --------------------------
	.section	.note.nv.cuinfo,"",@"SHT_NOTE"
	.sectionflags	@"SHF_NOTE_NV_CUINFO"
        /*0018*/ 	.short	0x0002
        /*001a*/ 	.short	0x0064
        /*001c*/ 	.short	0x0082
	.zero		2


//--------------------- .nv.info                  --------------------------
	.section	.nv.info,"",@"SHT_CUDA_INFO"
	.align	4


	//----- nvinfo : EIATTR_REGCOUNT
	.align		4
        /*0000*/ 	.byte	0x04, 0x2f
        /*0002*/ 	.short	(.L_1 - .L_0)
	.align		4
.L_0:
        /*0004*/ 	.word	index@(_Z6squarePiii)
        /*0008*/ 	.word	0x0000001e


	//----- nvinfo : EIATTR_FRAME_SIZE
	.align		4
.L_1:
        /*000c*/ 	.byte	0x04, 0x11
        /*000e*/ 	.short	(.L_3 - .L_2)
	.align		4
.L_2:
        /*0010*/ 	.word	index@(_Z6squarePiii)
        /*0014*/ 	.word	0x00000000


	//----- nvinfo : EIATTR_MIN_STACK_SIZE
	.align		4
.L_3:
        /*0018*/ 	.byte	0x04, 0x12
        /*001a*/ 	.short	(.L_5 - .L_4)
	.align		4
.L_4:
        /*001c*/ 	.word	index@(_Z6squarePiii)
        /*0020*/ 	.word	0x00000000
.L_5:


//--------------------- .nv.compat                --------------------------
	.section	.nv.compat,"",@"SHT_CUDA_COMPAT_INFO"
	.align	4
        /*0000*/ 	.byte	0x02, 0x09, 0x00, 0x00, 0x02, 0x02, 0x01, 0x00, 0x02, 0x05, 0x05, 0x00, 0x03, 0x07, 0x01, 0x01
        /*0010*/ 	.byte	0x02, 0x03, 0x00, 0x00, 0x02, 0x06, 0x01, 0x00, 0x04, 0x0b, 0x08, 0x00, 0x09, 0x00, 0x00, 0x00
        /*0020*/ 	.byte	0x00, 0x00, 0x00, 0x00


//--------------------- .nv.info._Z6squarePiii    --------------------------
	.section	.nv.info._Z6squarePiii,"",@"SHT_CUDA_INFO"
	.sectionflags	@""
	.align	4


	//----- nvinfo : EIATTR_CUDA_API_VERSION
	.align		4
        /*0000*/ 	.byte	0x04, 0x37
        /*0002*/ 	.short	(.L_7 - .L_6)
.L_6:
        /*0004*/ 	.word	0x00000082


	//----- nvinfo : EIATTR_KPARAM_INFO
	.align		4
.L_7:
        /*0008*/ 	.byte	0x04, 0x17
        /*000a*/ 	.short	(.L_9 - .L_8)
.L_8:
        /*000c*/ 	.word	0x00000000
        /*0010*/ 	.short	0x0002
        /*0012*/ 	.short	0x000c
        /*0014*/ 	.byte	0x00, 0xf0, 0x11, 0x00


	//----- nvinfo : EIATTR_KPARAM_INFO
	.align		4
.L_9:
        /*0018*/ 	.byte	0x04, 0x17
        /*001a*/ 	.short	(.L_11 - .L_10)
.L_10:
        /*001c*/ 	.word	0x00000000
        /*0020*/ 	.short	0x0001
        /*0022*/ 	.short	0x0008
        /*0024*/ 	.byte	0x00, 0xf0, 0x11, 0x00


	//----- nvinfo : EIATTR_KPARAM_INFO
	.align		4
.L_11:
        /*0028*/ 	.byte	0x04, 0x17
        /*002a*/ 	.short	(.L_13 - .L_12)
.L_12:
        /*002c*/ 	.word	0x00000000
        /*0030*/ 	.short	0x0000
        /*0032*/ 	.short	0x0000
        /*0034*/ 	.byte	0x00, 0xf5, 0x21, 0x00


	//----- nvinfo : EIATTR_SPARSE_MMA_MASK
	.align		4
.L_13:
        /*0038*/ 	.byte	0x03, 0x50
        /*003a*/ 	.short	0x0000


	//----- nvinfo : EIATTR_MAXREG_COUNT
	.align		4
        /*003c*/ 	.byte	0x03, 0x1b
        /*003e*/ 	.short	0x00ff


	//----- nvinfo : EIATTR_MERCURY_ISA_VERSION
	.align		4
        /*0040*/ 	.byte	0x03, 0x5f
        /*0042*/ 	.short	0x0101


	//----- nvinfo : EIATTR_VRC_CTA_INIT_COUNT
	.align		4
        /*0044*/ 	.byte	0x02, 0x4a
	.zero		1
	.zero		1


	//----- nvinfo : EIATTR_EXIT_INSTR_OFFSETS
	.align		4
        /*0048*/ 	.byte	0x04, 0x1c
        /*004a*/ 	.short	(.L_15 - .L_14)


	//   ....[0]....
.L_14:
        /*004c*/ 	.word	0x000000d0


	//   ....[1]....
        /*0050*/ 	.word	0x000006e0


	//----- nvinfo : EIATTR_CRS_STACK_SIZE
	.align		4
.L_15:
        /*0054*/ 	.byte	0x04, 0x1e
        /*0056*/ 	.short	(.L_17 - .L_16)
.L_16:
        /*0058*/ 	.word	0x00000000


	//----- nvinfo : EIATTR_CBANK_PARAM_SIZE
	.align		4
.L_17:
        /*005c*/ 	.byte	0x03, 0x19
        /*005e*/ 	.short	0x0010


	//----- nvinfo : EIATTR_PARAM_CBANK
	.align		4
        /*0060*/ 	.byte	0x04, 0x0a
        /*0062*/ 	.short	(.L_19 - .L_18)
	.align		4
.L_18:
        /*0064*/ 	.word	index@(.nv.constant0._Z6squarePiii)
        /*0068*/ 	.short	0x0380
        /*006a*/ 	.short	0x0010


	//----- nvinfo : EIATTR_SW_WAR
	.align		4
.L_19:
        /*006c*/ 	.byte	0x04, 0x36
        /*006e*/ 	.short	(.L_21 - .L_20)
.L_20:
        /*0070*/ 	.word	0x00000008
.L_21:


//--------------------- .nv.callgraph             --------------------------
	.section	.nv.callgraph,"",@"SHT_CUDA_CALLGRAPH"
	.align	4
	.sectionentsize	8
	.align		4
        /*0000*/ 	.word	0x00000000
	.align		4
        /*0004*/ 	.word	0xffffffff
	.align		4
        /*0008*/ 	.word	0x00000000
	.align		4
        /*000c*/ 	.word	0xfffffffe
	.align		4
        /*0010*/ 	.word	0x00000000
	.align		4
        /*0014*/ 	.word	0xfffffffd
	.align		4
        /*0018*/ 	.word	0x00000000
	.align		4
        /*001c*/ 	.word	0xfffffffc


//--------------------- .text._Z6squarePiii       --------------------------
	.section	.text._Z6squarePiii,"ax",@progbits
	.align	128
        .global         _Z6squarePiii
        .type           _Z6squarePiii,@function
        .size           _Z6squarePiii,(.L_x_7 - _Z6squarePiii)
        .other          _Z6squarePiii,@"STO_CUDA_ENTRY STV_DEFAULT"
_Z6squarePiii:
.text._Z6squarePiii:
[----:B------:R-:W-:Y:S01]  /*0000*/  LDC R1, c[0x0][0x37c] ;  /* 0x0000df00ff017b82 */ /* 0x000fe20000000800 */
[----:B------:R-:W0:Y:S01]  /*0010*/  S2R R13, SR_TID.X ;  /* 0x00000000000d7919 */ /* 0x000e220000002100 */
[----:B------:R-:W0:Y:S01]  /*0020*/  LDCU UR4, c[0x0][0x360] ;  /* 0x00006c00ff0477ac */ /* 0x000e220008000800 */
[----:B------:R-:W0:Y:S01]  /*0030*/  S2R R0, SR_CTAID.X ;  /* 0x0000000000007919 */ /* 0x000e220000002500 */
[----:B------:R-:W1:Y:S01]  /*0040*/  LDCU UR6, c[0x0][0x388] ;  /* 0x00007100ff0677ac */ /* 0x000e620008000800 */
[----:B------:R-:W2:Y:S01]  /*0050*/  S2R R2, SR_TID.Y ;  /* 0x0000000000027919 */ /* 0x000ea20000002200 */
[----:B------:R-:W3:Y:S02]  /*0060*/  LDCU UR5, c[0x0][0x364] ;  /* 0x00006c80ff0577ac */ /* 0x000ee40008000800 */
[----:B------:R-:W3:Y:S01]  /*0070*/  LDC R5, c[0x0][0x374] ;  /* 0x0000dd00ff057b82 */ /* 0x000ee20000000800 */
[----:B------:R-:W2:Y:S01]  /*0080*/  S2R R3, SR_CTAID.Y ;  /* 0x0000000000037919 */ /* 0x000ea20000002600 */
[----:B---3--:R-:W-:-:S02]  /*0090*/  IMAD R5, R5, UR5, RZ ;  /* 0x0000000505057c24 */ /* 0x008fc4000f8e02ff */
[----:B0-----:R-:W-:-:S05]  /*00a0*/  IMAD R13, R0, UR4, R13 ;  /* 0x00000004000d7c24 */ /* 0x001fca000f8e020d */
[----:B-1----:R-:W-:Y:S01]  /*00b0*/  ISETP.GE.AND P0, PT, R13, UR6, PT ;  /* 0x000000060d007c0c */ /* 0x002fe2000bf06270 */
[----:B--2---:R-:W-:-:S12]  /*00c0*/  IMAD R0, R3, UR5, R2 ;  /* 0x0000000503007c24 */ /* 0x004fd8000f8e0202 */
[----:B------:R-:W-:Y:S05]  /*00d0*/  @P0 EXIT ;  /* 0x000000000000094d */ /* 0x000fea0003800000 */
[----:B------:R-:W0:Y:S01]  /*00e0*/  I2F.U32.RP R6, R5 ;  /* 0x0000000500067306 */ /* 0x000e220000209000 */
[----:B------:R-:W1:Y:S01]  /*00f0*/  LDCU UR5, c[0x0][0x38c] ;  /* 0x00007180ff0577ac */ /* 0x000e620008000800 */
[----:B------:R-:W-:Y:S01]  /*0100*/  IADD3 R4, PT, PT, R0, R5, RZ ;  /* 0x0000000500047210 */ /* 0x000fe20007ffe0ff */
[----:B------:R-:W-:Y:S01]  /*0110*/  IMAD.MOV R9, RZ, RZ, -R5 ;  /* 0x000000ffff097224 */ /* 0x000fe200078e0a05 */
[----:B------:R-:W-:Y:S01]  /*0120*/  ISETP.NE.U32.AND P2, PT, R5, RZ, PT ;  /* 0x000000ff0500720c */ /* 0x000fe20003f45070 */
[----:B------:R-:W-:Y:S01]  /*0130*/  IMAD.MOV.U32 R2, RZ, RZ, RZ ;  /* 0x000000ffff027224 */ /* 0x000fe200078e00ff */
[----:B------:R-:W2:Y:S02]  /*0140*/  LDCU.64 UR6, c[0x0][0x358] ;  /* 0x00006b00ff0677ac */ /* 0x000ea40008000a00 */
[----:B0-----:R-:W0:Y:S01]  /*0150*/  MUFU.RCP R6, R6 ;  /* 0x0000000600067308 */ /* 0x001e220000001000 */
[C---:B-1----:R-:W-:Y:S02]  /*0160*/  ISETP.GE.AND P0, PT, R4.reuse, UR5, PT ;  /* 0x0000000504007c0c */ /* 0x042fe4000bf06270 */
[----:B------:R-:W-:Y:S01]  /*0170*/  VIMNMX R7, PT, PT, R4, UR5, !PT ;  /* 0x0000000504077c48 */ /* 0x000fe2000ffe0100 */
[----:B------:R-:W1:Y:S01]  /*0180*/  LDCU UR5, c[0x0][0x370] ;  /* 0x00006e00ff0577ac */ /* 0x000e620008000800 */
[----:B------:R-:W-:Y:S01]  /*0190*/  SEL R8, RZ, 0x1, P0 ;  /* 0x00000001ff087807 */ /* 0x000fe20000000000 */
[----:B0-----:R-:W-:-:S02]  /*01a0*/  VIADD R3, R6, 0xffffffe ;  /* 0x0ffffffe06037836 */ /* 0x001fc40000000000 */
[----:B------:R-:W-:-:S04]  /*01b0*/  IMAD.IADD R6, R5, 0x1, R4 ;  /* 0x0000000105067824 */ /* 0x000fc800078e0204 */
[----:B------:R-:W0:Y:S01]  /*01c0*/  F2I.FTZ.U32.TRUNC.NTZ R3, R3 ;  /* 0x0000000300037305 */ /* 0x000e22000021f000 */
[----:B------:R-:W-:Y:S01]  /*01d0*/  IMAD.IADD R12, R5, 0x1, R6 ;  /* 0x00000001050c7824 */ /* 0x000fe200078e0206 */
[----:B-1----:R-:W-:Y:S01]  /*01e0*/  UIMAD UR4, UR4, UR5, URZ ;  /* 0x00000005040472a4 */ /* 0x002fe2000f8e02ff */
[----:B0-----:R-:W-:-:S04]  /*01f0*/  IMAD R9, R9, R3, RZ ;  /* 0x0000000309097224 */ /* 0x001fc800078e02ff */
[----:B------:R-:W-:Y:S01]  /*0200*/  IMAD.HI.U32 R9, R3, R9, R2 ;  /* 0x0000000903097227 */ /* 0x000fe200078e0002 */
[----:B------:R-:W-:-:S05]  /*0210*/  IADD3 R2, PT, PT, R7, -R4, -R8 ;  /* 0x8000000407027210 */ /* 0x000fca0007ffe808 */
[----:B------:R-:W-:-:S04]  /*0220*/  IMAD.HI.U32 R7, R9, R2, RZ ;  /* 0x0000000209077227 */ /* 0x000fc800078e00ff */
[----:B------:R-:W-:-:S04]  /*0230*/  IMAD.MOV R3, RZ, RZ, -R7 ;  /* 0x000000ffff037224 */ /* 0x000fc800078e0a07 */
[----:B------:R-:W-:-:S05]  /*0240*/  IMAD R2, R5, R3, R2 ;  /* 0x0000000305027224 */ /* 0x000fca00078e0202 */
[----:B------:R-:W-:-:S13]  /*0250*/  ISETP.GE.U32.AND P0, PT, R2, R5, PT ;  /* 0x000000050200720c */ /* 0x000fda0003f06070 */
[----:B------:R-:W-:Y:S01]  /*0260*/  @P0 IADD3 R2, PT, PT, -R5, R2, RZ ;  /* 0x0000000205020210 */ /* 0x000fe20007ffe1ff */
[----:B------:R-:W-:-:S03]  /*0270*/  @P0 VIADD R7, R7, 0x1 ;  /* 0x0000000107070836 */ /* 0x000fc60000000000 */
[----:B------:R-:W-:-:S13]  /*0280*/  ISETP.GE.U32.AND P1, PT, R2, R5, PT ;  /* 0x000000050200720c */ /* 0x000fda0003f26070 */
[----:B------:R-:W-:Y:S02]  /*0290*/  @P1 IADD3 R7, PT, PT, R7, 0x1, RZ ;  /* 0x0000000107071810 */ /* 0x000fe40007ffe0ff */
[----:B------:R-:W-:-:S04]  /*02a0*/  @!P2 LOP3.LUT R7, RZ, R5, RZ, 0x33, !PT ;  /* 0x00000005ff07a212 */ /* 0x000fc800078e33ff */
[----:B------:R-:W-:-:S04]  /*02b0*/  IADD3 R7, PT, PT, R8, R7, RZ ;  /* 0x0000000708077210 */ /* 0x000fc80007ffe0ff */
[----:B--2---:R-:W-:-:S07]  /*02c0*/  LOP3.LUT R20, R7, 0x3, RZ, 0xc0, !PT ;  /* 0x0000000307147812 */ /* 0x004fce00078ec0ff */
.L_x_5:
[----:B0-----:R-:W0:Y:S01]  /*02d0*/  LDC R14, c[0x0][0x38c] ;  /* 0x0000e300ff0e7b82 */ /* 0x001e220000000800 */
[----:B------:R-:W-:Y:S01]  /*02e0*/  BSSY.RECONVERGENT B0, `(.L_x_0) ;  /* 0x000003b000007945 */ /* 0x000fe20003800200 */
[----:B0-----:R-:W-:-:S13]  /*02f0*/  ISETP.GE.AND P0, PT, R0, R14, PT ;  /* 0x0000000e0000720c */ /* 0x001fda0003f06270 */
[----:B-123--:R-:W-:Y:S05]  /*0300*/  @P0 BRA `(.L_x_1) ;  /* 0x0000000000e00947 */ /* 0x00efea0003800000 */
[----:B------:R-:W-:Y:S01]  /*0310*/  ISETP.NE.AND P0, PT, R20, 0x3, PT ;  /* 0x000000031400780c */ /* 0x000fe20003f05270 */
[----:B------:R-:W-:Y:S01]  /*0320*/  BSSY.RECONVERGENT B1, `(.L_x_2) ;  /* 0x000001b000017945 */ /* 0x000fe20003800200 */
[----:B------:R-:W-:-:S11]  /*0330*/  MOV R15, R0 ;  /* 0x00000000000f7202 */ /* 0x000fd60000000f00 */
[----:B------:R-:W-:Y:S05]  /*0340*/  @!P0 BRA `(.L_x_3) ;  /* 0x0000000000608947 */ /* 0x000fea0003800000 */
[----:B------:R-:W0:Y:S01]  /*0350*/  LDC.64 R2, c[0x0][0x380] ;  /* 0x0000e000ff027b82 */ /* 0x000e220000000a00 */
[----:B------:R-:W-:-:S04]  /*0360*/  IMAD R9, R13, R14, R0 ;  /* 0x0000000e0d097224 */ /* 0x000fc800078e0200 */
[----:B0-----:R-:W-:-:S05]  /*0370*/  IMAD.WIDE R2, R9, 0x4, R2 ;  /* 0x0000000409027825 */ /* 0x001fca00078e0202 */
[----:B------:R-:W2:Y:S01]  /*0380*/  LDG.E R8, desc[UR6][R2.64] ;  /* 0x0000000602087981 */ /* 0x000ea2000c1e1900 */
[----:B------:R-:W-:Y:S01]  /*0390*/  ISETP.NE.AND P0, PT, R20, RZ, PT ;  /* 0x000000ff1400720c */ /* 0x000fe20003f05270 */
[----:B------:R-:W-:Y:S02]  /*03a0*/  IMAD.MOV.U32 R15, RZ, RZ, R4 ;  /* 0x000000ffff0f7224 */ /* 0x000fe400078e0004 */
[----:B--2---:R-:W-:-:S05]  /*03b0*/  IMAD R9, R8, R8, RZ ;  /* 0x0000000808097224 */ /* 0x004fca00078e02ff */
[----:B------:R0:W-:Y:S05]  /*03c0*/  STG.E desc[UR6][R2.64], R9 ;  /* 0x0000000902007986 */ /* 0x0001ea000c101906 */
[----:B------:R-:W-:Y:S05]  /*03d0*/  @!P0 BRA `(.L_x_3) ;  /* 0x00000000003c8947 */ /* 0x000fea0003800000 */
[----:B0-----:R-:W-:-:S04]  /*03e0*/  SHF.L.U32 R9, R5, 0x2, RZ ;  /* 0x0000000205097819 */ /* 0x001fc800000006ff */
[----:B------:R-:W-:-:S05]  /*03f0*/  IADD3 R2, P0, PT, R2, R9, RZ ;  /* 0x0000000902027210 */ /* 0x000fca0007f1e0ff */
[----:B------:R-:W-:-:S05]  /*0400*/  IMAD.X R3, RZ, RZ, R3, P0 ;  /* 0x000000ffff037224 */ /* 0x000fca00000e0603 */
[----:B------:R-:W2:Y:S01]  /*0410*/  LDG.E R8, desc[UR6][R2.64] ;  /* 0x0000000602087981 */ /* 0x000ea2000c1e1900 */
[----:B------:R-:W-:Y:S02]  /*0420*/  ISETP.NE.AND P0, PT, R20, 0x1, PT ;  /* 0x000000011400780c */ /* 0x000fe40003f05270 */
[----:B------:R-:W-:Y:S01]  /*0430*/  MOV R15, R6 ;  /* 0x00000006000f7202 */ /* 0x000fe20000000f00 */
[----:B--2---:R-:W-:-:S05]  /*0440*/  IMAD R11, R8, R8, RZ ;  /* 0x00000008080b7224 */ /* 0x004fca00078e02ff */
[----:B------:R1:W-:Y:S05]  /*0450*/  STG.E desc[UR6][R2.64], R11 ;  /* 0x0000000b02007986 */ /* 0x0003ea000c101906 */
[----:B------:R-:W-:Y:S05]  /*0460*/  @!P0 BRA `(.L_x_3) ;  /* 0x0000000000188947 */ /* 0x000fea0003800000 */
[----:B-1----:R-:W-:-:S05]  /*0470*/  IADD3 R2, P0, PT, R9, R2, RZ ;  /* 0x0000000209027210 */ /* 0x002fca0007f1e0ff */
[----:B------:R-:W-:-:S05]  /*0480*/  IMAD.X R3, RZ, RZ, R3, P0 ;  /* 0x000000ffff037224 */ /* 0x000fca00000e0603 */
[----:B------:R-:W2:Y:S01]  /*0490*/  LDG.E R8, desc[UR6][R2.64] ;  /* 0x0000000602087981 */ /* 0x000ea2000c1e1900 */
[----:B------:R-:W-:Y:S01]  /*04a0*/  MOV R15, R12 ;  /* 0x0000000c000f7202 */ /* 0x000fe20000000f00 */
[----:B--2---:R-:W-:-:S05]  /*04b0*/  IMAD R9, R8, R8, RZ ;  /* 0x0000000808097224 */ /* 0x004fca00078e02ff */
[----:B------:R2:W-:Y:S02]  /*04c0*/  STG.E desc[UR6][R2.64], R9 ;  /* 0x0000000902007986 */ /* 0x0005e4000c101906 */
.L_x_3:
[----:B------:R-:W-:Y:S05]  /*04d0*/  BSYNC.RECONVERGENT B1 ;  /* 0x0000000000017941 */ /* 0x000fea0003800200 */
.L_x_2:
[----:B------:R-:W-:-:S13]  /*04e0*/  ISETP.GE.U32.AND P0, PT, R7, 0x3, PT ;  /* 0x000000030700780c */ /* 0x000fda0003f06070 */
[----:B------:R-:W-:Y:S05]  /*04f0*/  @!P0 BRA `(.L_x_1) ;  /* 0x0000000000648947 */ /* 0x000fea0003800000 */
[----:B012---:R-:W0:Y:S01]  /*0500*/  LDC.64 R2, c[0x0][0x380] ;  /* 0x0000e000ff027b82 */ /* 0x007e220000000a00 */
[----:B------:R-:W-:-:S07]  /*0510*/  IMAD.SHL.U32 R21, R5, 0x4, RZ ;  /* 0x0000000405157824 */ /* 0x000fce00078e00ff */
.L_x_4:
[----:B---3--:R-:W-:-:S04]  /*0520*/  IMAD R17, R13, R14, R15 ;  /* 0x0000000e0d117224 */ /* 0x008fc800078e020f */
[----:B0-----:R-:W-:-:S05]  /*0530*/  IMAD.WIDE R16, R17, 0x4, R2 ;  /* 0x0000000411107825 */ /* 0x001fca00078e0202 */
[----:B------:R-:W2:Y:S01]  /*0540*/  LDG.E R9, desc[UR6][R16.64] ;  /* 0x0000000610097981 */ /* 0x000ea2000c1e1900 */
[----:B------:R-:W-:Y:S01]  /*0550*/  IADD3 R8, P0, PT, R21, R16, RZ ;  /* 0x0000001015087210 */ /* 0x000fe20007f1e0ff */
[----:B--2---:R-:W-:-:S03]  /*0560*/  IMAD R23, R9, R9, RZ ;  /* 0x0000000909177224 */ /* 0x004fc600078e02ff */
[----:B------:R-:W-:Y:S02]  /*0570*/  IADD3.X R9, PT, PT, RZ, R17, RZ, P0, !PT ;  /* 0x00000011ff097210 */ /* 0x000fe400007fe4ff */
[----:B------:R0:W-:Y:S04]  /*0580*/  STG.E desc[UR6][R16.64], R23 ;  /* 0x0000001710007986 */ /* 0x0001e8000c101906 */
[----:B------:R-:W2:Y:S01]  /*0590*/  LDG.E R18, desc[UR6][R8.64] ;  /* 0x0000000608127981 */ /* 0x000ea2000c1e1900 */
[----:B------:R-:W-:-:S05]  /*05a0*/  IADD3 R10, P0, PT, R21, R8, RZ ;  /* 0x00000008150a7210 */ /* 0x000fca0007f1e0ff */
[----:B------:R-:W-:Y:S02]  /*05b0*/  IMAD.X R11, RZ, RZ, R9, P0 ;  /* 0x000000ffff0b7224 */ /* 0x000fe400000e0609 */
[----:B--2---:R-:W-:-:S05]  /*05c0*/  IMAD R25, R18, R18, RZ ;  /* 0x0000001212197224 */ /* 0x004fca00078e02ff */
[----:B------:R3:W-:Y:S04]  /*05d0*/  STG.E desc[UR6][R8.64], R25 ;  /* 0x0000001908007986 */ /* 0x0007e8000c101906 */
[----:B------:R-:W2:Y:S01]  /*05e0*/  LDG.E R22, desc[UR6][R10.64] ;  /* 0x000000060a167981 */ /* 0x000ea2000c1e1900 */
[----:B------:R-:W-:-:S04]  /*05f0*/  IADD3 R18, P0, PT, R21, R10, RZ ;  /* 0x0000000a15127210 */ /* 0x000fc80007f1e0ff */
[----:B------:R-:W-:Y:S01]  /*0600*/  IADD3.X R19, PT, PT, RZ, R11, RZ, P0, !PT ;  /* 0x0000000bff137210 */ /* 0x000fe200007fe4ff */
[----:B--2---:R-:W-:-:S05]  /*0610*/  IMAD R27, R22, R22, RZ ;  /* 0x00000016161b7224 */ /* 0x004fca00078e02ff */
[----:B------:R3:W-:Y:S04]  /*0620*/  STG.E desc[UR6][R10.64], R27 ;  /* 0x0000001b0a007986 */ /* 0x0007e8000c101906 */
[----:B0-----:R-:W2:Y:S01]  /*0630*/  LDG.E R16, desc[UR6][R18.64] ;  /* 0x0000000612107981 */ /* 0x001ea2000c1e1900 */
[----:B------:R-:W-:-:S05]  /*0640*/  IMAD.IADD R15, R21, 0x1, R15 ;  /* 0x00000001150f7824 */ /* 0x000fca00078e020f */
[----:B------:R-:W-:Y:S01]  /*0650*/  ISETP.GE.AND P0, PT, R15, R14, PT ;  /* 0x0000000e0f00720c */ /* 0x000fe20003f06270 */
[----:B--2---:R-:W-:-:S05]  /*0660*/  IMAD R17, R16, R16, RZ ;  /* 0x0000001010117224 */ /* 0x004fca00078e02ff */
[----:B------:R3:W-:Y:S07]  /*0670*/  STG.E desc[UR6][R18.64], R17 ;  /* 0x0000001112007986 */ /* 0x0007ee000c101906 */
[----:B------:R-:W-:Y:S05]  /*0680*/  @!P0 BRA `(.L_x_4) ;  /* 0xfffffffc00a48947 */ /* 0x000fea000383ffff */
.L_x_1:
[----:B------:R-:W-:Y:S05]  /*0690*/  BSYNC.RECONVERGENT B0 ;  /* 0x0000000000007941 */ /* 0x000fea0003800200 */
.L_x_0:
[----:B------:R-:W4:Y:S01]  /*06a0*/  LDCU UR5, c[0x0][0x388] ;  /* 0x00007100ff0577ac */ /* 0x000f220008000800 */
[----:B------:R-:W-:-:S04]  /*06b0*/  IADD3 R13, PT, PT, R13, UR4, RZ ;  /* 0x000000040d0d7c10 */ /* 0x000fc8000fffe0ff */
[----:B----4-:R-:W-:-:S13]  /*06c0*/  ISETP.GE.AND P0, PT, R13, UR5, PT ;  /* 0x000000050d007c0c */ /* 0x010fda000bf06270 */
[----:B------:R-:W-:Y:S05]  /*06d0*/  @!P0 BRA `(.L_x_5) ;  /* 0xfffffff800fc8947 */ /* 0x000fea000383ffff */
[----:B------:R-:W-:Y:S05]  /*06e0*/  EXIT ;  /* 0x000000000000794d */ /* 0x000fea0003800000 */
.L_x_6:
[----:B------:R-:W-:-:S00]  /*06f0*/  BRA `(.L_x_6) ;  /* 0xfffffffc00fc7947 */ /* 0x000fc0000383ffff */
[----:B------:R-:W-:-:S00]  /*0700*/  NOP ;  /* 0x0000000000007918 */ /* 0x000fc00000000000 */
[----:B------:R-:W-:-:S00]  /*0710*/  NOP ;  /* 0x0000000000007918 */ /* 0x000fc00000000000 */
[----:B------:R-:W-:-:S00]  /*0720*/  NOP ;  /* 0x0000000000007918 */ /* 0x000fc00000000000 */
[----:B------:R-:W-:-:S00]  /*0730*/  NOP ;  /* 0x0000000000007918 */ /* 0x000fc00000000000 */
[----:B------:R-:W-:-:S00]  /*0740*/  NOP ;  /* 0x0000000000007918 */ /* 0x000fc00000000000 */
[----:B------:R-:W-:-:S00]  /*0750*/  NOP ;  /* 0x0000000000007918 */ /* 0x000fc00000000000 */
[----:B------:R-:W-:-:S00]  /*0760*/  NOP ;  /* 0x0000000000007918 */ /* 0x000fc00000000000 */
[----:B------:R-:W-:-:S00]  /*0770*/  NOP ;  /* 0x0000000000007918 */ /* 0x000fc00000000000 */
.L_x_7:


//--------------------- .nv.shared.reserved.0     --------------------------
	.section	.nv.shared.reserved.0,"aw",@nobits
	.weak		__nv_reservedSMEM_offset_0_alias
	.size		__nv_reservedSMEM_offset_0_alias, 0, 64
	.other		__nv_reservedSMEM_offset_0_alias,@"STO_CUDA_RESERVED_SHARED STV_DEFAULT"
__nv_reservedSMEM_offset_0_alias:
	.zero		0
	.zero		64


//--------------------- .nv.constant0._Z6squarePiii --------------------------
	.section	.nv.constant0._Z6squarePiii,"a",@progbits
	.sectionflags	@""
	.align	4
.nv.constant0._Z6squarePiii:
	.zero		912


//--------------------- SYMBOLS --------------------------

	.type		.nv.reservedSmem.offset0,@object
	.size		.nv.reservedSmem.offset0,0x4
